	.headerflags	@"EF_CUDA_TEXMODE_UNIFIED EF_CUDA_64BIT_ADDRESS EF_CUDA_ACCELERATORS EF_CUDA_SM90 EF_CUDA_VIRTUAL_SM(EF_CUDA_SM90)"
	.elftype	@"ET_EXEC"


//--------------------- .nv.info                  --------------------------
	.section	.nv.info,"",@"SHT_CUDA_INFO"
	.align	4


	//----- nvinfo : EIATTR_REGCOUNT
	.align		4
        /*0000*/ 	.byte	0x04, 0x2f
        /*0002*/ 	.short	(.L_3 - .L_2)
	.align		4
.L_2:
        /*0004*/ 	.word	index@(triton_poi_fused_cat_40)
        /*0008*/ 	.word	0x00000020


	//----- nvinfo : EIATTR_MIN_STACK_SIZE
	.align		4
.L_3:
        /*000c*/ 	.byte	0x04, 0x12
        /*000e*/ 	.short	(.L_5 - .L_4)
	.align		4
.L_4:
        /*0010*/ 	.word	index@(triton_poi_fused_cat_40)
        /*0014*/ 	.word	0x00000000


	//----- nvinfo : EIATTR_FRAME_SIZE
	.align		4
.L_5:
        /*0018*/ 	.byte	0x04, 0x11
        /*001a*/ 	.short	(.L_7 - .L_6)
	.align		4
.L_6:
        /*001c*/ 	.word	index@(triton_poi_fused_cat_40)
        /*0020*/ 	.word	0x00000000


	//----- nvinfo : EIATTR_MIN_STACK_SIZE
	.align		4
.L_7:
        /*0024*/ 	.byte	0x04, 0x12
        /*0026*/ 	.short	(.L_9 - .L_8)
	.align		4
.L_8:
        /*0028*/ 	.word	index@(triton_poi_fused_cat_40)
        /*002c*/ 	.word	0x00000000
.L_9:


//--------------------- .nv.info.triton_poi_fused_cat_40 --------------------------
	.section	.nv.info.triton_poi_fused_cat_40,"",@"SHT_CUDA_INFO"
	.sectionflags	@""
	.align	4


	//----- nvinfo : EIATTR_CUDA_API_VERSION
	.align		4
        /*0000*/ 	.byte	0x04, 0x37
        /*0002*/ 	.short	(.L_11 - .L_10)
.L_10:
        /*0004*/ 	.word	0x0000007c


	//----- nvinfo : EIATTR_KPARAM_INFO
	.align		4
.L_11:
        /*0008*/ 	.byte	0x04, 0x17
        /*000a*/ 	.short	(.L_13 - .L_12)
.L_12:
        /*000c*/ 	.word	0x00000000
        /*0010*/ 	.short	0x000b
        /*0012*/ 	.short	0x0058
        /*0014*/ 	.byte	0x00, 0xf0, 0x11, 0x00


	//----- nvinfo : EIATTR_KPARAM_INFO
	.align		4
.L_13:
        /*0018*/ 	.byte	0x04, 0x17
        /*001a*/ 	.short	(.L_15 - .L_14)
.L_14:
        /*001c*/ 	.word	0x00000000
        /*0020*/ 	.short	0x000a
        /*0022*/ 	.short	0x0050
        /*0024*/ 	.byte	0x00, 0xf4, 0x21, 0x00


	//----- nvinfo : EIATTR_KPARAM_INFO
	.align		4
.L_15:
        /*0028*/ 	.byte	0x04, 0x17
        /*002a*/ 	.short	(.L_17 - .L_16)
.L_16:
        /*002c*/ 	.word	0x00000000
        /*0030*/ 	.short	0x0009
        /*0032*/ 	.short	0x0048
        /*0034*/ 	.byte	0x00, 0xf4, 0x21, 0x00


	//----- nvinfo : EIATTR_KPARAM_INFO
	.align		4
.L_17:
        /*0038*/ 	.byte	0x04, 0x17
        /*003a*/ 	.short	(.L_19 - .L_18)
.L_18:
        /*003c*/ 	.word	0x00000000
        /*0040*/ 	.short	0x0008
        /*0042*/ 	.short	0x0040
        /*0044*/ 	.byte	0x00, 0xf4, 0x21, 0x00


	//----- nvinfo : EIATTR_KPARAM_INFO
	.align		4
.L_19:
        /*0048*/ 	.byte	0x04, 0x17
        /*004a*/ 	.short	(.L_21 - .L_20)
.L_20:
        /*004c*/ 	.word	0x00000000
        /*0050*/ 	.short	0x0007
        /*0052*/ 	.short	0x0038
        /*0054*/ 	.byte	0x00, 0xf4, 0x21, 0x00


	//----- nvinfo : EIATTR_KPARAM_INFO
	.align		4
.L_21:
        /*0058*/ 	.byte	0x04, 0x17
        /*005a*/ 	.short	(.L_23 - .L_22)
.L_22:
        /*005c*/ 	.word	0x00000000
        /*0060*/ 	.short	0x0006
        /*0062*/ 	.short	0x0030
        /*0064*/ 	.byte	0x00, 0xf4, 0x21, 0x00


	//----- nvinfo : EIATTR_KPARAM_INFO
	.align		4
.L_23:
        /*0068*/ 	.byte	0x04, 0x17
        /*006a*/ 	.short	(.L_25 - .L_24)
.L_24:
        /*006c*/ 	.word	0x00000000
        /*0070*/ 	.short	0x0005
        /*0072*/ 	.short	0x0028
        /*0074*/ 	.byte	0x00, 0xf4, 0x21, 0x00


	//----- nvinfo : EIATTR_KPARAM_INFO
	.align		4
.L_25:
        /*0078*/ 	.byte	0x04, 0x17
        /*007a*/ 	.short	(.L_27 - .L_26)
.L_26:
        /*007c*/ 	.word	0x00000000
        /*0080*/ 	.short	0x0004
        /*0082*/ 	.short	0x0020
        /*0084*/ 	.byte	0x00, 0xf4, 0x21, 0x00


	//----- nvinfo : EIATTR_KPARAM_INFO
	.align		4
.L_27:
        /*0088*/ 	.byte	0x04, 0x17
        /*008a*/ 	.short	(.L_29 - .L_28)
.L_28:
        /*008c*/ 	.word	0x00000000
        /*0090*/ 	.short	0x0003
        /*0092*/ 	.short	0x0018
        /*0094*/ 	.byte	0x00, 0xf4, 0x21, 0x00


	//----- nvinfo : EIATTR_KPARAM_INFO
	.align		4
.L_29:
        /*0098*/ 	.byte	0x04, 0x17
        /*009a*/ 	.short	(.L_31 - .L_30)
.L_30:
        /*009c*/ 	.word	0x00000000
        /*00a0*/ 	.short	0x0002
        /*00a2*/ 	.short	0x0010
        /*00a4*/ 	.byte	0x00, 0xf4, 0x21, 0x00


	//----- nvinfo : EIATTR_KPARAM_INFO
	.align		4
.L_31:
        /*00a8*/ 	.byte	0x04, 0x17
        /*00aa*/ 	.short	(.L_33 - .L_32)
.L_32:
        /*00ac*/ 	.word	0x00000000
        /*00b0*/ 	.short	0x0001
        /*00b2*/ 	.short	0x0008
        /*00b4*/ 	.byte	0x00, 0xf4, 0x21, 0x00


	//----- nvinfo : EIATTR_KPARAM_INFO
	.align		4
.L_33:
        /*00b8*/ 	.byte	0x04, 0x17
        /*00ba*/ 	.short	(.L_35 - .L_34)
.L_34:
        /*00bc*/ 	.word	0x00000000
        /*00c0*/ 	.short	0x0000
        /*00c2*/ 	.short	0x0000
        /*00c4*/ 	.byte	0x00, 0xf4, 0x21, 0x00


	//----- nvinfo : EIATTR_SPARSE_MMA_MASK
	.align		4
.L_35:
        /*00c8*/ 	.byte	0x03, 0x50
        /*00ca*/ 	.short	0x0000


	//----- nvinfo : EIATTR_MAXREG_COUNT
	.align		4
        /*00cc*/ 	.byte	0x03, 0x1b
        /*00ce*/ 	.short	0x00ff


	//----- nvinfo : EIATTR_EXIT_INSTR_OFFSETS
	.align		4
        /*00d0*/ 	.byte	0x04, 0x1c
        /*00d2*/ 	.short	(.L_37 - .L_36)


	//   ....[0]....
.L_36:
        /*00d4*/ 	.word	0x00000900


	//   ....[1]....
        /*00d8*/ 	.word	0x00000920


	//----- nvinfo : EIATTR_REQNTID
	.align		4
.L_37:
        /*00dc*/ 	.byte	0x04, 0x10
        /*00de*/ 	.short	(.L_39 - .L_38)
.L_38:
        /*00e0*/ 	.word	0x00000100
        /*00e4*/ 	.word	0x00000001
        /*00e8*/ 	.word	0x00000001


	//----- nvinfo : EIATTR_CBANK_PARAM_SIZE
	.align		4
.L_39:
        /*00ec*/ 	.byte	0x03, 0x19
        /*00ee*/ 	.short	0x005c


	//----- nvinfo : EIATTR_PARAM_CBANK
	.align		4
        /*00f0*/ 	.byte	0x04, 0x0a
        /*00f2*/ 	.short	(.L_41 - .L_40)
	.align		4
.L_40:
        /*00f4*/ 	.word	index@(.nv.constant0.triton_poi_fused_cat_40)
        /*00f8*/ 	.short	0x0210
        /*00fa*/ 	.short	0x005c


	//----- nvinfo : EIATTR_SW_WAR
	.align		4
.L_41:
        /*00fc*/ 	.byte	0x04, 0x36
        /*00fe*/ 	.short	(.L_43 - .L_42)
.L_42:
        /*0100*/ 	.word	0x00000008
.L_43:


//--------------------- .nv.callgraph             --------------------------
	.section	.nv.callgraph,"",@"SHT_CUDA_CALLGRAPH"
	.align	4
	.sectionentsize	8
	.align		4
        /*0000*/ 	.word	0x00000000
	.align		4
        /*0004*/ 	.word	0xffffffff
	.align		4
        /*0008*/ 	.word	0x00000000
	.align		4
        /*000c*/ 	.word	0xfffffffe
	.align		4
        /*0010*/ 	.word	0x00000000
	.align		4
        /*0014*/ 	.word	0xfffffffd
	.align		4
        /*0018*/ 	.word	0x00000000
	.align		4
        /*001c*/ 	.word	0xfffffffc


//--------------------- .nv.constant4             --------------------------
	.section	.nv.constant4,"a",@progbits
	.align	8
	.align		8
.nv.constant4:
        /*0000*/ 	.dword	_$_str
	.align		8
        /*0008*/ 	.dword	_$_str_$_2


//--------------------- .text.triton_poi_fused_cat_40 --------------------------
	.section	.text.triton_poi_fused_cat_40,"ax",@progbits
	.align	128
        .global         triton_poi_fused_cat_40
        .type           triton_poi_fused_cat_40,@function
        .size           triton_poi_fused_cat_40,(.L_x_1 - triton_poi_fused_cat_40)
        .other          triton_poi_fused_cat_40,@"STO_CUDA_ENTRY STV_DEFAULT"
triton_poi_fused_cat_40:
.text.triton_poi_fused_cat_40:
[----:B------:R-:W0:Y:S01]  /*0000*/  LDC R1, c[0x0][0x28] ;  /* 0x00000a00ff017b82 */ /* 0x000e220000000800 */
[----:B------:R-:W1:Y:S07]  /*0010*/  S2R R0, SR_TID.X ;  /* 0x0000000000007919 */ /* 0x000e6e0000002100 */
[----:B------:R-:W2:Y:S01]  /*0020*/  LDC.64 R6, c[0x0][0x220] ;  /* 0x00008800ff067b82 */ /* 0x000ea20000000a00 */
[----:B------:R-:W-:Y:S01]  /*0030*/  CS2R R4, SRZ ;  /* 0x0000000000047805 */ /* 0x000fe2000001ff00 */
[----:B------:R-:W-:Y:S01]  /*0040*/  ULDC.64 UR4, c[0x0][0x208] ;  /* 0x0000820000047ab9 */ /* 0x000fe20000000a00 */
[----:B------:R-:W3:Y:S01]  /*0050*/  S2R R3, SR_CTAID.X ;  /* 0x0000000000037919 */ /* 0x000ee20000002500 */
[----:B------:R-:W-:-:S04]  /*0060*/  ULDC.64 UR6, c[0x0][0x238] ;  /* 0x00008e0000067ab9 */ /* 0x000fc80000000a00 */
[----:B------:R-:W4:Y:S08]  /*0070*/  LDC.64 R10, c[0x0][0x248] ;  /* 0x00009200ff0a7b82 */ /* 0x000f300000000a00 */
[----:B------:R-:W5:Y:S08]  /*0080*/  LDC.64 R8, c[0x0][0x218] ;  /* 0x00008600ff087b82 */ /* 0x000f700000000a00 */
[----:B------:R-:W4:Y:S01]  /*0090*/  LDC.64 R12, c[0x0][0x210] ;  /* 0x00008400ff0c7b82 */ /* 0x000f220000000a00 */
[----:B-1----:R-:W-:-:S07]  /*00a0*/  IMAD.SHL.U32 R0, R0, 0x2, RZ ;  /* 0x0000000200007824 */ /* 0x002fce00078e00ff */
[----:B------:R-:W1:Y:S01]  /*00b0*/  LDC.64 R26, c[0x0][0x240] ;  /* 0x00009000ff1a7b82 */ /* 0x000e620000000a00 */
[----:B------:R-:W-:-:S07]  /*00c0*/  LOP3.LUT R0, R0, 0x1fe, RZ, 0xc0, !PT ;  /* 0x000001fe00007812 */ /* 0x000fce00078ec0ff */
[----:B------:R-:W1:Y:S01]  /*00d0*/  LDC.64 R24, c[0x0][0x228] ;  /* 0x00008a00ff187b82 */ /* 0x000e620000000a00 */
[----:B---3--:R-:W-:-:S04]  /*00e0*/  IMAD R0, R3, 0x200, R0 ;  /* 0x0000020003007824 */ /* 0x008fc800078e0200 */
[C---:B------:R-:W-:Y:S01]  /*00f0*/  IMAD.HI R2, R0.reuse, 0x2aaaaaab, RZ ;  /* 0x2aaaaaab00027827 */ /* 0x040fe200078e02ff */
[----:B------:R-:W-:-:S04]  /*0100*/  ISETP.GE.AND P0, PT, R0, 0x151800, PT ;  /* 0x001518000000780c */ /* 0x000fc80003f06270 */
[----:B------:R-:W-:-:S04]  /*0110*/  SHF.R.U32.HI R3, RZ, 0x1f, R2 ;  /* 0x0000001fff037819 */ /* 0x000fc80000011602 */
[----:B------:R-:W-:-:S05]  /*0120*/  LEA.HI.SX32 R15, R2, R3, 0x1a ;  /* 0x00000003020f7211 */ /* 0x000fca00078fd2ff */
[----:B------:R-:W-:-:S04]  /*0130*/  IMAD R23, R15, -0x180, R0 ;  /* 0xfffffe800f177824 */ /* 0x000fc800078e0200 */
[C---:B--2---:R-:W-:Y:S01]  /*0140*/  IMAD.WIDE R6, R23.reuse, 0x4, R6 ;  /* 0x0000000417067825 */ /* 0x044fe200078e0206 */
[----:B------:R-:W-:-:S04]  /*0150*/  ISETP.GE.AND P1, PT, R23, 0xc0, PT ;  /* 0x000000c01700780c */ /* 0x000fc80003f26270 */
[----:B------:R-:W-:Y:S02]  /*0160*/  ISETP.LT.AND P3, PT, R0, 0x151800, !P1 ;  /* 0x001518000000780c */ /* 0x000fe40004f61270 */
[----:B------:R-:W-:-:S11]  /*0170*/  ISETP.GT.AND P2, PT, R23, 0xbf, !P0 ;  /* 0x000000bf1700780c */ /* 0x000fd60004744270 */
[----:B------:R2:W3:Y:S01]  /*0180*/  @P3 LDG.E.EL.64 R4, desc[UR4][R6.64] ;  /* 0x0000000406043981 */ /* 0x0004e2000c2e1b00 */
[----:B------:R-:W-:Y:S01]  /*0190*/  CS2R R2, SRZ ;  /* 0x0000000000027805 */ /* 0x000fe2000001ff00 */
[----:B----4-:R-:W-:-:S05]  /*01a0*/  IMAD.WIDE R10, R23, 0x4, R10 ;  /* 0x00000004170a7825 */ /* 0x010fca00078e020a */
[----:B------:R5:W4:Y:S01]  /*01b0*/  @P2 LDG.E.EL.64 R2, desc[UR4][R10.64+-0x300] ;  /* 0xfffd00040a022981 */ /* 0x000b22000c2e1b00 */
[----:B------:R-:W-:Y:S01]  /*01c0*/  IMAD R14, R15, 0xc0, RZ ;  /* 0x000000c00f0e7824 */ /* 0x000fe200078e02ff */
[----:B--2---:R-:W-:-:S03]  /*01d0*/  CS2R R6, SRZ ;  /* 0x0000000000067805 */ /* 0x004fc6000001ff00 */
[--C-:B------:R-:W-:Y:S01]  /*01e0*/  IMAD.IADD R15, R23, 0x1, R14.reuse ;  /* 0x00000001170f7824 */ /* 0x100fe200078e020e */
[----:B------:R-:W-:Y:S02]  /*01f0*/  SHF.R.S32.HI R16, RZ, 0x1f, R14 ;  /* 0x0000001fff107819 */ /* 0x000fe4000001140e */
[----:B------:R-:W-:Y:S01]  /*0200*/  IADD3 R14, P4, R23, R14, RZ ;  /* 0x0000000e170e7210 */ /* 0x000fe20007f9e0ff */
[----:B0-----:R-:W-:-:S03]  /*0210*/  IMAD.WIDE R12, R15, 0x4, R12 ;  /* 0x000000040f0c7825 */ /* 0x001fc600078e020c */
[C---:B------:R-:W-:Y:S01]  /*0220*/  LEA.HI.X.SX32 R15, R23.reuse, R16, 0x1, P4 ;  /* 0x00000010170f7211 */ /* 0x040fe200020f0eff */
[----:B-----5:R-:W-:Y:S01]  /*0230*/  IMAD.WIDE R10, R23, 0x4, R8 ;  /* 0x00000004170a7825 */ /* 0x020fe200078e0208 */
[----:B------:R-:W-:Y:S02]  /*0240*/  CS2R R8, SRZ ;  /* 0x0000000000087805 */ /* 0x000fe4000001ff00 */
[C---:B------:R-:W-:Y:S02]  /*0250*/  LEA R28, P4, R14.reuse, UR6, 0x2 ;  /* 0x000000060e1c7c11 */ /* 0x040fe4000f8810ff */
[----:B------:R0:W2:Y:S02]  /*0260*/  @P3 LDG.E.EL.64 R6, desc[UR4][R10.64] ;  /* 0x000000040a063981 */ /* 0x0000a4000c2e1b00 */
[----:B------:R-:W-:Y:S02]  /*0270*/  LEA.HI.X R29, R14, UR7, R15, 0x2, P4 ;  /* 0x000000070e1d7c11 */ /* 0x000fe4000a0f140f */
[----:B------:R-:W5:Y:S01]  /*0280*/  LDC.64 R14, c[0x0][0x258] ;  /* 0x00009600ff0e7b82 */ /* 0x000f620000000a00 */
[----:B------:R1:W2:Y:S07]  /*0290*/  @P3 LDG.E.EL.64 R8, desc[UR4][R12.64] ;  /* 0x000000040c083981 */ /* 0x0002ae000c2e1b00 */
[----:B0-----:R-:W0:Y:S08]  /*02a0*/  LDC.64 R10, c[0x0][0x230] ;  /* 0x00008c00ff0a7b82 */ /* 0x001e300000000a00 */
[----:B-1----:R-:W1:Y:S01]  /*02b0*/  LDC.64 R12, c[0x0][0x250] ;  /* 0x00009400ff0c7b82 */ /* 0x002e620000000a00 */
[----:B------:R-:W-:-:S02]  /*02c0*/  CS2R R16, SRZ ;  /* 0x0000000000107805 */ /* 0x000fc4000001ff00 */
[----:B------:R-:W-:Y:S01]  /*02d0*/  CS2R R20, SRZ ;  /* 0x0000000000147805 */ /* 0x000fe2000001ff00 */
[C---:B------:R-:W-:Y:S01]  /*02e0*/  IMAD.WIDE R26, R23.reuse, 0x4, R26 ;  /* 0x00000004171a7825 */ /* 0x040fe200078e021a */
[----:B------:R-:W-:Y:S02]  /*02f0*/  CS2R R18, SRZ ;  /* 0x0000000000127805 */ /* 0x000fe4000001ff00 */
[----:B------:R5:W2:Y:S04]  /*0300*/  @P2 LDG.E.EL.64 R16, desc[UR4][R28.64+-0x300] ;  /* 0xfffd00041c102981 */ /* 0x000aa8000c2e1b00 */
[----:B------:R0:W2:Y:S01]  /*0310*/  @P2 LDG.E.EL.64 R20, desc[UR4][R26.64+-0x300] ;  /* 0xfffd00041a142981 */ /* 0x0000a2000c2e1b00 */
[----:B-----5:R-:W-:Y:S01]  /*0320*/  IMAD.WIDE R28, R23, 0x4, R24 ;  /* 0x00000004171c7825 */ /* 0x020fe200078e0218 */
[----:B------:R-:W-:-:S03]  /*0330*/  CS2R R24, SRZ ;  /* 0x0000000000187805 */ /* 0x000fc6000001ff00 */
[C---:B0-----:R-:W-:Y:S01]  /*0340*/  IMAD.WIDE R26, R23.reuse, 0x4, R10 ;  /* 0x00000004171a7825 */ /* 0x041fe200078e020a */
[----:B------:R-:W-:Y:S01]  /*0350*/  CS2R R10, SRZ ;  /* 0x00000000000a7805 */ /* 0x000fe2000001ff00 */
[----:B------:R0:W5:Y:S02]  /*0360*/  @P3 LDG.E.EL.64 R18, desc[UR4][R28.64] ;  /* 0x000000041c123981 */ /* 0x000164000c2e1b00 */
[C---:B-1----:R-:W-:Y:S02]  /*0370*/  IMAD.WIDE R12, R23.reuse, 0x4, R12 ;  /* 0x00000004170c7825 */ /* 0x042fe400078e020c */
[----:B------:R-:W5:Y:S02]  /*0380*/  @P3 LDG.E.EL.64 R24, desc[UR4][R26.64] ;  /* 0x000000041a183981 */ /* 0x000f64000c2e1b00 */
[----:B------:R-:W-:Y:S01]  /*0390*/  IMAD.WIDE R22, R23, 0x4, R14 ;  /* 0x0000000417167825 */ /* 0x000fe200078e020e */
[----:B------:R-:W-:Y:S01]  /*03a0*/  CS2R R14, SRZ ;  /* 0x00000000000e7805 */ /* 0x000fe2000001ff00 */
[----:B------:R-:W5:Y:S05]  /*03b0*/  @P2 LDG.E.EL.64 R10, desc[UR4][R12.64+-0x300] ;  /* 0xfffd00040c0a2981 */ /* 0x000f6a000c2e1b00 */
[----:B------:R1:W5:Y:S01]  /*03c0*/  @P2 LDG.E.EL.64 R14, desc[UR4][R22.64+-0x300] ;  /* 0xfffd0004160e2981 */ /* 0x000362000c2e1b00 */
[----:B---3--:R-:W-:-:S05]  /*03d0*/  SEL R4, R4, RZ, P3 ;  /* 0x000000ff04047207 */ /* 0x008fca0001800000 */
[----:B0-----:R-:W-:Y:S01]  /*03e0*/  FADD R28, R4, 9.9999997473787516356e-06 ;  /* 0x3727c5ac041c7421 */ /* 0x001fe20000000000 */
[----:B------:R-:W-:-:S03]  /*03f0*/  SEL R5, R5, RZ, P3 ;  /* 0x000000ff05057207 */ /* 0x000fc60001800000 */
[----:B-1----:R-:W0:Y:S02]  /*0400*/  MUFU.SQRT R22, R28 ;  /* 0x0000001c00167308 */ /* 0x002e240000002000 */
[----:B------:R-:W-:Y:S01]  /*0410*/  FADD R5, R5, 9.9999997473787516356e-06 ;  /* 0x3727c5ac05057421 */ /* 0x000fe20000000000 */
[----:B----4-:R-:W-:-:S05]  /*0420*/  SEL R2, R2, RZ, P2 ;  /* 0x000000ff02027207 */ /* 0x010fca0001000000 */
[----:B------:R-:W1:Y:S01]  /*0430*/  MUFU.SQRT R4, R5 ;  /* 0x0000000500047308 */ /* 0x000e620000002000 */
[----:B------:R-:W-:Y:S01]  /*0440*/  FADD R27, R2, 9.9999997473787516356e-06 ;  /* 0x3727c5ac021b7421 */ /* 0x000fe20000000000 */
[----:B------:R-:W-:Y:S02]  /*0450*/  SEL R2, R3, RZ, P2 ;  /* 0x000000ff03027207 */ /* 0x000fe40001000000 */
[----:B0-----:R-:W-:-:S04]  /*0460*/  FSETP.GT.AND P5, PT, R22, 8.50705917302346158658e+37, PT ;  /* 0x7e8000001600780b */ /* 0x001fc80003fa4000 */
[----:B------:R-:W0:Y:S01]  /*0470*/  MUFU.SQRT R3, R27 ;  /* 0x0000001b00037308 */ /* 0x000e220000002000 */
[----:B------:R-:W-:Y:S01]  /*0480*/  FSETP.GEU.AND P4, PT, R22, 1.175494350822287508e-38, PT ;  /* 0x008000001600780b */ /* 0x000fe20003f8e000 */
[----:B------:R-:W-:Y:S01]  /*0490*/  FADD R12, R2, 9.9999997473787516356e-06 ;  /* 0x3727c5ac020c7421 */ /* 0x000fe20000000000 */
[----:B------:R-:W-:Y:S01]  /*04a0*/  IMAD.MOV.U32 R2, RZ, RZ, 0x3e800000 ;  /* 0x3e800000ff027424 */ /* 0x000fe200078e00ff */
[----:B-1----:R-:W-:-:S04]  /*04b0*/  FSETP.GT.AND P6, PT, R4, 8.50705917302346158658e+37, PT ;  /* 0x7e8000000400780b */ /* 0x002fc80003fc4000 */
[----:B------:R-:W1:Y:S01]  /*04c0*/  MUFU.SQRT R12, R12 ;  /* 0x0000000c000c7308 */ /* 0x000e620000002000 */
[----:B------:R-:W-:Y:S01]  /*04d0*/  FSEL R26, R2, 1, P5 ;  /* 0x3f800000021a7808 */ /* 0x000fe20002800000 */
[----:B------:R-:W-:Y:S01]  /*04e0*/  @P5 FMUL R22, R22, 0.25 ;  /* 0x3e80000016165820 */ /* 0x000fe20000400000 */
[----:B------:R-:W-:-:S03]  /*04f0*/  FSETP.GEU.AND P5, PT, R4, 1.175494350822287508e-38, PT ;  /* 0x008000000400780b */ /* 0x000fc60003fae000 */
[----:B------:R-:W-:Y:S01]  /*0500*/  @!P4 FMUL R26, R26, 16777216 ;  /* 0x4b8000001a1ac820 */ /* 0x000fe20000400000 */
[----:B------:R-:W-:Y:S01]  /*0510*/  @!P4 FMUL R22, R22, 16777216 ;  /* 0x4b8000001616c820 */ /* 0x000fe20000400000 */
[C---:B0-----:R-:W-:Y:S02]  /*0520*/  FSETP.GT.AND P4, PT, R3.reuse, 8.50705917302346158658e+37, PT ;  /* 0x7e8000000300780b */ /* 0x041fe40003f84000 */
[----:B------:R-:W-:Y:S01]  /*0530*/  FSEL R23, R2, 1, P6 ;  /* 0x3f80000002177808 */ /* 0x000fe20003000000 */
[----:B------:R-:W-:Y:S01]  /*0540*/  @P6 FMUL R4, R4, 0.25 ;  /* 0x3e80000004046820 */ /* 0x000fe20000400000 */
[----:B------:R-:W-:-:S04]  /*0550*/  FSETP.GEU.AND P6, PT, R3, 1.175494350822287508e-38, PT ;  /* 0x008000000300780b */ /* 0x000fc80003fce000 */
[----:B------:R-:W-:Y:S01]  /*0560*/  @!P5 FMUL R4, R4, 16777216 ;  /* 0x4b8000000404d820 */ /* 0x000fe20000400000 */
[----:B------:R-:W-:Y:S01]  /*0570*/  @!P5 FMUL R23, R23, 16777216 ;  /* 0x4b8000001717d820 */ /* 0x000fe20000400000 */
[----:B-1----:R-:W-:-:S03]  /*0580*/  FSETP.GT.AND P5, PT, R12, 8.50705917302346158658e+37, PT ;  /* 0x7e8000000c00780b */ /* 0x002fc60003fa4000 */
[----:B------:R-:W-:Y:S01]  /*0590*/  @P4 FMUL R3, R3, 0.25 ;  /* 0x3e80000003034820 */ /* 0x000fe20000400000 */
[----:B------:R-:W-:Y:S02]  /*05a0*/  FSEL R5, R2, 1, P4 ;  /* 0x3f80000002057808 */ /* 0x000fe40002000000 */
[----:B------:R-:W-:-:S07]  /*05b0*/  FSETP.GEU.AND P4, PT, R12, 1.175494350822287508e-38, PT ;  /* 0x008000000c00780b */ /* 0x000fce0003f8e000 */
[----:B------:R-:W-:Y:S01]  /*05c0*/  @P5 FMUL R12, R12, 0.25 ;  /* 0x3e8000000c0c5820 */ /* 0x000fe20000400000 */
[----:B------:R0:W1:Y:S05]  /*05d0*/  MUFU.RCP R13, R22 ;  /* 0x00000016000d7308 */ /* 0x00006a0000001000 */
[----:B------:R-:W-:Y:S01]  /*05e0*/  @!P4 FMUL R12, R12, 16777216 ;  /* 0x4b8000000c0cc820 */ /* 0x000fe20000400000 */
[----:B------:R-:W-:Y:S02]  /*05f0*/  @!P6 FMUL R3, R3, 16777216 ;  /* 0x4b8000000303e820 */ /* 0x000fe40000400000 */
[----:B------:R-:W3:Y:S01]  /*0600*/  MUFU.RCP R4, R4 ;  /* 0x0000000400047308 */ /* 0x000ee20000001000 */
[----:B--2---:R-:W-:-:S07]  /*0610*/  SEL R27, R6, RZ, P3 ;  /* 0x000000ff061b7207 */ /* 0x004fce0001800000 */
[----:B------:R-:W2:Y:S01]  /*0620*/  MUFU.RCP R12, R12 ;  /* 0x0000000c000c7308 */ /* 0x000ea20000001000 */
[----:B------:R-:W-:Y:S02]  /*0630*/  SEL R8, R8, RZ, P3 ;  /* 0x000000ff08087207 */ /* 0x000fe40001800000 */
[----:B0-----:R-:W-:-:S05]  /*0640*/  SEL R22, R7, RZ, P3 ;  /* 0x000000ff07167207 */ /* 0x001fca0001800000 */
[----:B------:R0:W4:Y:S01]  /*0650*/  MUFU.RCP R6, R3 ;  /* 0x0000000300067308 */ /* 0x0001220000001000 */
[----:B------:R-:W-:Y:S02]  /*0660*/  SEL R9, R9, RZ, P3 ;  /* 0x000000ff09097207 */ /* 0x000fe40001800000 */
[----:B0-----:R-:W-:Y:S01]  /*0670*/  FSEL R3, R2, 1, P5 ;  /* 0x3f80000002037808 */ /* 0x001fe20002800000 */
[----:B-1----:R-:W-:Y:S01]  /*0680*/  FMUL R13, R13, R26 ;  /* 0x0000001a0d0d7220 */ /* 0x002fe20000400000 */
[----:B---3--:R-:W-:-:S03]  /*0690*/  FMUL R23, R4, R23 ;  /* 0x0000001704177220 */ /* 0x008fc60000400000 */
[----:B------:R-:W-:Y:S01]  /*06a0*/  @!P4 FMUL R3, R3, 16777216 ;  /* 0x4b8000000303c820 */ /* 0x000fe20000400000 */
[----:B------:R-:W-:Y:S01]  /*06b0*/  FADD R8, R8, -R27 ;  /* 0x8000001b08087221 */ /* 0x000fe20000000000 */
[----:B------:R-:W-:Y:S02]  /*06c0*/  FADD R4, R9, -R22 ;  /* 0x8000001609047221 */ /* 0x000fe40000000000 */
[----:B--2---:R-:W-:Y:S01]  /*06d0*/  FMUL R9, R12, R3 ;  /* 0x000000030c097220 */ /* 0x004fe20000400000 */
[----:B------:R-:W-:Y:S01]  /*06e0*/  FMUL R13, R13, R8 ;  /* 0x000000080d0d7220 */ /* 0x000fe20000400000 */
[----:B------:R-:W0:Y:S01]  /*06f0*/  LDC.64 R2, c[0x0][0x260] ;  /* 0x00009800ff027b82 */ /* 0x000e220000000a00 */
[----:B------:R-:W-:Y:S01]  /*0700*/  SEL R7, R20, RZ, P2 ;  /* 0x000000ff14077207 */ /* 0x000fe20001000000 */
[----:B------:R-:W-:Y:S01]  /*0710*/  @!P6 FMUL R5, R5, 16777216 ;  /* 0x4b8000000505e820 */ /* 0x000fe20000400000 */
[----:B------:R-:W-:Y:S02]  /*0720*/  SEL R16, R16, RZ, P2 ;  /* 0x000000ff10107207 */ /* 0x000fe40001000000 */
[----:B------:R-:W-:-:S02]  /*0730*/  SEL R17, R17, RZ, P2 ;  /* 0x000000ff11117207 */ /* 0x000fc40001000000 */
[----:B------:R-:W-:Y:S01]  /*0740*/  SEL R8, R21, RZ, P2 ;  /* 0x000000ff15087207 */ /* 0x000fe20001000000 */
[----:B----4-:R-:W-:Y:S01]  /*0750*/  FMUL R20, R6, R5 ;  /* 0x0000000506147220 */ /* 0x010fe20000400000 */
[----:B------:R-:W-:Y:S01]  /*0760*/  FADD R5, R16, -R7 ;  /* 0x8000000710057221 */ /* 0x000fe20000000000 */
[----:B-----5:R-:W-:Y:S02]  /*0770*/  SEL R18, R18, RZ, P3 ;  /* 0x000000ff12127207 */ /* 0x020fe40001800000 */
[----:B------:R-:W-:Y:S01]  /*0780*/  FADD R6, R17, -R8 ;  /* 0x8000000811067221 */ /* 0x000fe20000000000 */
[----:B------:R-:W-:Y:S01]  /*0790*/  SEL R19, R19, RZ, P3 ;  /* 0x000000ff13137207 */ /* 0x000fe20001800000 */
[----:B------:R-:W-:Y:S01]  /*07a0*/  FMUL R4, R23, R4 ;  /* 0x0000000417047220 */ /* 0x000fe20000400000 */
[----:B------:R-:W-:Y:S02]  /*07b0*/  SEL R7, R24, RZ, P3 ;  /* 0x000000ff18077207 */ /* 0x000fe40001800000 */
[----:B------:R-:W-:-:S02]  /*07c0*/  SEL R8, R25, RZ, P3 ;  /* 0x000000ff19087207 */ /* 0x000fc40001800000 */
[----:B------:R-:W-:Y:S01]  /*07d0*/  SEL R17, R10, RZ, P2 ;  /* 0x000000ff0a117207 */ /* 0x000fe20001000000 */
[----:B------:R-:W-:Y:S01]  /*07e0*/  FMUL R5, R20, R5 ;  /* 0x0000000514057220 */ /* 0x000fe20000400000 */
[----:B------:R-:W-:Y:S01]  /*07f0*/  SEL R10, R11, RZ, P2 ;  /* 0x000000ff0b0a7207 */ /* 0x000fe20001000000 */
[----:B------:R-:W-:Y:S01]  /*0800*/  FMUL R6, R9, R6 ;  /* 0x0000000609067220 */ /* 0x000fe20000400000 */
[----:B------:R-:W-:Y:S02]  /*0810*/  SEL R14, R14, RZ, P2 ;  /* 0x000000ff0e0e7207 */ /* 0x000fe40001000000 */
[----:B------:R-:W-:Y:S01]  /*0820*/  SEL R15, R15, RZ, P2 ;  /* 0x000000ff0f0f7207 */ /* 0x000fe20001000000 */
[----:B------:R-:W-:Y:S01]  /*0830*/  FFMA R13, R18, R13, R7 ;  /* 0x0000000d120d7223 */ /* 0x000fe20000000007 */
[----:B------:R-:W-:Y:S01]  /*0840*/  FFMA R4, R19, R4, R8 ;  /* 0x0000000413047223 */ /* 0x000fe20000000008 */
[----:B------:R-:W-:Y:S02]  /*0850*/  FFMA R5, R17, R5, R14 ;  /* 0x0000000511057223 */ /* 0x000fe4000000000e */
[----:B------:R-:W-:Y:S01]  /*0860*/  FFMA R6, R10, R6, R15 ;  /* 0x000000060a067223 */ /* 0x000fe2000000000f */
[----:B------:R-:W-:-:S02]  /*0870*/  FSETP.GEU.AND P4, PT, R13, RZ, PT ;  /* 0x000000ff0d00720b */ /* 0x000fc40003f8e000 */
[----:B------:R-:W-:Y:S02]  /*0880*/  FSETP.GEU.AND P5, PT, R4, RZ, PT ;  /* 0x000000ff0400720b */ /* 0x000fe40003fae000 */
[----:B------:R-:W-:Y:S02]  /*0890*/  FSETP.GEU.AND P3, PT, R5, RZ, PT ;  /* 0x000000ff0500720b */ /* 0x000fe40003f6e000 */
[----:B------:R-:W-:Y:S01]  /*08a0*/  FSETP.GEU.AND P2, PT, R6, RZ, PT ;  /* 0x000000ff0600720b */ /* 0x000fe20003f4e000 */
[----:B0-----:R-:W-:Y:S01]  /*08b0*/  IMAD.WIDE R2, R0, 0x4, R2 ;  /* 0x0000000400027825 */ /* 0x001fe200078e0202 */
[----:B------:R-:W-:Y:S02]  /*08c0*/  FSEL R8, R13, RZ, P4 ;  /* 0x000000ff0d087208 */ /* 0x000fe40002000000 */
[----:B------:R-:W-:Y:S02]  /*08d0*/  FSEL R9, R4, RZ, P5 ;  /* 0x000000ff04097208 */ /* 0x000fe40002800000 */
[----:B------:R-:W-:-:S02]  /*08e0*/  @P1 FSEL R8, R5, RZ, P3 ;  /* 0x000000ff05081208 */ /* 0x000fc40001800000 */
[----:B------:R-:W-:Y:S01]  /*08f0*/  @P1 FSEL R9, R6, RZ, P2 ;  /* 0x000000ff06091208 */ /* 0x000fe20001000000 */
[----:B------:R-:W-:Y:S06]  /*0900*/  @P0 EXIT ;  /* 0x000000000000094d */ /* 0x000fec0003800000 */
[----:B------:R-:W-:Y:S01]  /*0910*/  STG.E.64 desc[UR4][R2.64], R8 ;  /* 0x0000000802007986 */ /* 0x000fe2000c101b04 */
[----:B------:R-:W-:Y:S05]  /*0920*/  EXIT ;  /* 0x000000000000794d */ /* 0x000fea0003800000 */
.L_x_0:
[----:B------:R-:W-:-:S00]  /*0930*/  BRA `(.L_x_0) ;  /* 0xfffffffc00fc7947 */ /* 0x000fc0000383ffff */
[----:B------:R-:W-:-:S00]  /*0940*/  NOP ;  /* 0x0000000000007918 */ /* 0x000fc00000000000 */
        /* <DEDUP_REMOVED lines=11> */
.L_x_1:


//--------------------- .nv.global.init           --------------------------
	.section	.nv.global.init,"aw",@progbits
.nv.global.init:
	.type		_$_str,@object
	.size		_$_str,(_$_str_$_2 - _$_str)
_$_str:
        /*0000*/ 	.byte	0x5f, 0x5f, 0x43, 0x55, 0x44, 0x41, 0x5f, 0x46, 0x54, 0x5a, 0x00
	.type		_$_str_$_2,@object
	.size		_$_str_$_2,(.L_1 - _$_str_$_2)
_$_str_$_2:
        /*000b*/ 	.byte	0x5f, 0x5f, 0x43, 0x55, 0x44, 0x41, 0x5f, 0x50, 0x52, 0x45, 0x43, 0x5f, 0x53, 0x51, 0x52, 0x54
        /*001b*/ 	.byte	0x00
.L_1:


//--------------------- .nv.constant0.triton_poi_fused_cat_40 --------------------------
	.section	.nv.constant0.triton_poi_fused_cat_40,"a",@progbits
	.sectionflags	@""
	.align	4
.nv.constant0.triton_poi_fused_cat_40:
	.zero		620
